//
// Generated by NVIDIA NVVM Compiler
//
// Compiler Build ID: CL-36424714
// Cuda compilation tools, release 13.0, V13.0.88
// Based on NVVM 20.0.0
//

.version 9.0
.target sm_100
.address_size 64

	// .globl	_Z9printDimsv
.extern .func  (.param .b32 func_retval0) vprintf
(
	.param .b64 vprintf_param_0,
	.param .b64 vprintf_param_1
)
;
.global .align 1 .b8 $str[32] = {103, 114, 105, 100, 68, 105, 109, 46, 120, 32, 61, 32, 37, 100, 44, 32, 103, 114, 105, 100, 68, 105, 109, 46, 121, 32, 61, 32, 37, 100, 10};
.global .align 1 .b8 $str$1[34] = {98, 108, 111, 99, 107, 68, 105, 109, 46, 120, 32, 61, 32, 37, 100, 44, 32, 98, 108, 111, 99, 107, 68, 105, 109, 46, 121, 32, 61, 32, 37, 100, 10};

.visible .entry _Z9printDimsv()
{
	.local .align 8 .b8 	__local_depot0[8];
	.reg .b64 	%SP;
	.reg .b64 	%SPL;
	.reg .pred 	%p<2>;
	.reg .b32 	%r<12>;
	.reg .b64 	%rd<7>;

	mov.u64 	%SPL, __local_depot0;
	cvta.local.u64 	%SP, %SPL;
	mov.u32 	%r1, %tid.x;
	mov.u32 	%r2, %tid.y;
	or.b32  	%r3, %r1, %r2;
	setp.ne.s32 	%p1, %r3, 0;
	@%p1 bra 	$L__BB0_2;
	add.u64 	%rd1, %SP, 0;
	add.u64 	%rd2, %SPL, 0;
	mov.u32 	%r4, %nctaid.x;
	mov.u32 	%r5, %nctaid.y;
	st.local.v2.u32 	[%rd2], {%r4, %r5};
	mov.u64 	%rd3, $str;
	cvta.global.u64 	%rd4, %rd3;
	{ // callseq 0, 0
	.param .b64 param0;
	st.param.b64 	[param0], %rd4;
	.param .b64 param1;
	st.param.b64 	[param1], %rd1;
	.param .b32 retval0;
	call.uni (retval0), 
	vprintf, 
	(
	param0, 
	param1
	);
	ld.param.b32 	%r6, [retval0];
	} // callseq 0
	mov.u32 	%r8, %ntid.x;
	mov.u32 	%r9, %ntid.y;
	st.local.v2.u32 	[%rd2], {%r8, %r9};
	mov.u64 	%rd5, $str$1;
	cvta.global.u64 	%rd6, %rd5;
	{ // callseq 1, 0
	.param .b64 param0;
	st.param.b64 	[param0], %rd6;
	.param .b64 param1;
	st.param.b64 	[param1], %rd1;
	.param .b32 retval0;
	call.uni (retval0), 
	vprintf, 
	(
	param0, 
	param1
	);
	ld.param.b32 	%r10, [retval0];
	} // callseq 1
$L__BB0_2:
	ret;

}


// ===== COMPILED SASS (sm_100) =====

	.target	sm_100

	.elftype	@"ET_EXEC"


//--------------------- .note.nv.tkinfo           --------------------------
	.section	.note.nv.tkinfo,"",@"SHT_NOTE"
	.sectionflags	@"SHF_NOTE_NV_TKINFO"
	.tkinfo
        /*0018*/ 	.word	0x00000002
        /*0030*/ 	.string	""
        /*0030*/ 	.string	"ptxas"
        /*0030*/ 	.string	"Cuda compilation tools, release 13.0, V13.0.88"
        /*0030*/ 	.string	"Build cuda_13.0.r13.0/compiler.36424714_0"
        /*0030*/ 	.string	"-arch sm_100 -m 64 "



//--------------------- .note.nv.cuinfo           --------------------------
	.section	.note.nv.cuinfo,"",@"SHT_NOTE"
	.sectionflags	@"SHF_NOTE_NV_CUINFO"
        /*0018*/ 	.short	0x0002
        /*001a*/ 	.short	0x0064
        /*001c*/ 	.short	0x0082
	.zero		2


//--------------------- .nv.info                  --------------------------
	.section	.nv.info,"",@"SHT_CUDA_INFO"
	.align	4


	//----- nvinfo : EIATTR_REGCOUNT
	.align		4
        /*0000*/ 	.byte	0x04, 0x2f
        /*0002*/ 	.short	(.L_3 - .L_2)
	.align		4
.L_2:
        /*0004*/ 	.word	index@(_Z9printDimsv)
        /*0008*/ 	.word	0x00000018


	//----- nvinfo : EIATTR_FRAME_SIZE
	.align		4
.L_3:
        /*000c*/ 	.byte	0x04, 0x11
        /*000e*/ 	.short	(.L_5 - .L_4)
	.align		4
.L_4:
        /*0010*/ 	.word	index@(_Z9printDimsv)
        /*0014*/ 	.word	0x00000008


	//----- nvinfo : EIATTR_MIN_STACK_SIZE
	.align		4
.L_5:
        /*0018*/ 	.byte	0x04, 0x12
        /*001a*/ 	.short	(.L_7 - .L_6)
	.align		4
.L_6:
        /*001c*/ 	.word	index@(_Z9printDimsv)
        /*0020*/ 	.word	0x00000008
.L_7:


//--------------------- .nv.compat                --------------------------
	.section	.nv.compat,"",@"SHT_CUDA_COMPAT_INFO"
	.align	4
        /*0000*/ 	.byte	0x02, 0x09, 0x00, 0x00, 0x02, 0x02, 0x01, 0x00, 0x02, 0x05, 0x05, 0x00, 0x03, 0x07, 0x01, 0x01
        /*0010*/ 	.byte	0x02, 0x03, 0x00, 0x00, 0x02, 0x06, 0x01, 0x00, 0x04, 0x0b, 0x08, 0x00, 0x09, 0x00, 0x00, 0x00
        /*0020*/ 	.byte	0x00, 0x00, 0x00, 0x00


//--------------------- .nv.info._Z9printDimsv    --------------------------
	.section	.nv.info._Z9printDimsv,"",@"SHT_CUDA_INFO"
	.sectionflags	@""
	.align	4


	//----- nvinfo : EIATTR_CUDA_API_VERSION
	.align		4
        /*0000*/ 	.byte	0x04, 0x37
        /*0002*/ 	.short	(.L_9 - .L_8)
.L_8:
        /*0004*/ 	.word	0x00000082


	//----- nvinfo : EIATTR_SPARSE_MMA_MASK
	.align		4
.L_9:
        /*0008*/ 	.byte	0x03, 0x50
        /*000a*/ 	.short	0x0000


	//----- nvinfo : EIATTR_MAXREG_COUNT
	.align		4
        /*000c*/ 	.byte	0x03, 0x1b
        /*000e*/ 	.short	0x00ff


	//----- nvinfo : EIATTR_EXTERNS
	.align		4
        /*0010*/ 	.byte	0x04, 0x0f
        /*0012*/ 	.short	(.L_11 - .L_10)


	//   ....[0]....
	.align		4
.L_10:
        /*0014*/ 	.word	index@(vprintf)


	//----- nvinfo : EIATTR_MERCURY_ISA_VERSION
	.align		4
.L_11:
        /*0018*/ 	.byte	0x03, 0x5f
        /*001a*/ 	.short	0x0101


	//----- nvinfo : EIATTR_VRC_CTA_INIT_COUNT
	.align		4
        /*001c*/ 	.byte	0x02, 0x4a
	.zero		1
	.zero		1


	//----- nvinfo : EIATTR_SYSCALL_OFFSETS
	.align		4
        /*0020*/ 	.byte	0x04, 0x46
        /*0022*/ 	.short	(.L_13 - .L_12)


	//   ....[0]....
.L_12:
        /*0024*/ 	.word	0x00000150


	//   ....[1]....
        /*0028*/ 	.word	0x00000200


	//----- nvinfo : EIATTR_EXIT_INSTR_OFFSETS
	.align		4
.L_13:
        /*002c*/ 	.byte	0x04, 0x1c
        /*002e*/ 	.short	(.L_15 - .L_14)


	//   ....[0]....
.L_14:
        /*0030*/ 	.word	0x00000090


	//   ....[1]....
        /*0034*/ 	.word	0x00000210


	//----- nvinfo : EIATTR_CRS_STACK_SIZE
	.align		4
.L_15:
        /*0038*/ 	.byte	0x04, 0x1e
        /*003a*/ 	.short	(.L_17 - .L_16)
.L_16:
        /*003c*/ 	.word	0x00000000


	//----- nvinfo : EIATTR_SW_WAR
	.align		4
.L_17:
        /*0040*/ 	.byte	0x04, 0x36
        /*0042*/ 	.short	(.L_19 - .L_18)
.L_18:
        /*0044*/ 	.word	0x00000008
.L_19:


//--------------------- .nv.callgraph             --------------------------
	.section	.nv.callgraph,"",@"SHT_CUDA_CALLGRAPH"
	.align	4
	.sectionentsize	8
	.align		4
        /*0000*/ 	.word	0x00000000
	.align		4
        /*0004*/ 	.word	0xffffffff
	.align		4
        /*0008*/ 	.word	index@(_Z9printDimsv)
	.align		4
        /*000c*/ 	.word	index@(vprintf)
	.align		4
        /*0010*/ 	.word	0x00000000
	.align		4
        /*0014*/ 	.word	0xfffffffe
	.align		4
        /*0018*/ 	.word	0x00000000
	.align		4
        /*001c*/ 	.word	0xfffffffd
	.align		4
        /*0020*/ 	.word	0x00000000
	.align		4
        /*0024*/ 	.word	0xfffffffc


//--------------------- .nv.constant4             --------------------------
	.section	.nv.constant4,"a",@progbits
	.align	8
	.align		8
.nv.constant4:
        /*0000*/ 	.dword	vprintf
	.align		8
        /*0008*/ 	.dword	$str
	.align		8
        /*0010*/ 	.dword	$str$1


//--------------------- .text._Z9printDimsv       --------------------------
	.section	.text._Z9printDimsv,"ax",@progbits
	.align	128
        .global         _Z9printDimsv
        .type           _Z9printDimsv,@function
        .size           _Z9printDimsv,(.L_x_3 - _Z9printDimsv)
        .other          _Z9printDimsv,@"STO_CUDA_ENTRY STV_DEFAULT"
_Z9printDimsv:
.text._Z9printDimsv:
[----:B------:R-:W0:Y:S01]  /*0000*/  LDC R1, c[0x0][0x37c] ;  /* 0x0000df00ff017b82 */ /* 0x000e220000000800 */
[----:B------:R-:W1:Y:S01]  /*0010*/  S2R R0, SR_TID.X ;  /* 0x0000000000007919 */ /* 0x000e620000002100 */
[----:B------:R-:W2:Y:S01]  /*0020*/  LDCU UR4, c[0x0][0x2f8] ;  /* 0x00005f00ff0477ac */ /* 0x000ea20008000800 */
[----:B0-----:R-:W-:Y:S01]  /*0030*/  VIADD R1, R1, 0xfffffff8 ;  /* 0xfffffff801017836 */ /* 0x001fe20000000000 */
[----:B------:R-:W1:Y:S01]  /*0040*/  S2R R3, SR_TID.Y ;  /* 0x0000000000037919 */ /* 0x000e620000002200 */
[----:B------:R-:W0:Y:S03]  /*0050*/  LDCU UR5, c[0x0][0x2fc] ;  /* 0x00005f80ff0577ac */ /* 0x000e260008000800 */
[----:B--2---:R-:W-:-:S05]  /*0060*/  IADD3 R16, P1, PT, R1, UR4, RZ ;  /* 0x0000000401107c10 */ /* 0x004fca000ff3e0ff */
[----:B0-----:R-:W-:Y:S01]  /*0070*/  IMAD.X R17, RZ, RZ, UR5, P1 ;  /* 0x00000005ff117e24 */ /* 0x001fe200088e06ff */
[----:B-1----:R-:W-:-:S13]  /*0080*/  LOP3.LUT P0, RZ, R0, R3, RZ, 0xfc, !PT ;  /* 0x0000000300ff7212 */ /* 0x002fda000780fcff */
[----:B------:R-:W-:Y:S05]  /*0090*/  @P0 EXIT ;  /* 0x000000000000094d */ /* 0x000fea0003800000 */
[----:B------:R-:W0:Y:S01]  /*00a0*/  LDC R10, c[0x0][0x370] ;  /* 0x0000dc00ff0a7b82 */ /* 0x000e220000000800 */
[----:B------:R-:W-:Y:S01]  /*00b0*/  MOV R2, 0x0 ;  /* 0x0000000000027802 */ /* 0x000fe20000000f00 */
[----:B------:R-:W1:Y:S01]  /*00c0*/  LDCU.64 UR4, c[0x4][0x8] ;  /* 0x01000100ff0477ac */ /* 0x000e620008000a00 */
[----:B------:R-:W-:Y:S01]  /*00d0*/  IMAD.MOV.U32 R6, RZ, RZ, R16 ;  /* 0x000000ffff067224 */ /* 0x000fe200078e0010 */
[----:B------:R-:W-:-:S04]  /*00e0*/  MOV R7, R17 ;  /* 0x0000001100077202 */ /* 0x000fc80000000f00 */
[----:B------:R-:W0:Y:S08]  /*00f0*/  LDC R11, c[0x0][0x374] ;  /* 0x0000dd00ff0b7b82 */ /* 0x000e300000000800 */
[----:B------:R2:W3:Y:S01]  /*0100*/  LDC.64 R8, c[0x4][R2] ;  /* 0x0100000002087b82 */ /* 0x0004e20000000a00 */
[----:B-1----:R-:W-:Y:S01]  /*0110*/  MOV R4, UR4 ;  /* 0x0000000400047c02 */ /* 0x002fe20008000f00 */
[----:B------:R-:W-:Y:S01]  /*0120*/  IMAD.U32 R5, RZ, RZ, UR5 ;  /* 0x00000005ff057e24 */ /* 0x000fe2000f8e00ff */
[----:B0-----:R2:W-:Y:S06]  /*0130*/  STL.64 [R1], R10 ;  /* 0x0000000a01007387 */ /* 0x0015ec0000100a00 */
[----:B------:R-:W-:-:S07]  /*0140*/  LEPC R20, `(.L_x_0) ;  /* 0x000000001014794e */ /* 0x000fce0000000000 */
[----:B--23--:R-:W-:Y:S05]  /*0150*/  CALL.ABS.NOINC R8 ;  /* 0x0000000008007343 */ /* 0x00cfea0003c00000 */
.L_x_0:
[----:B------:R-:W0:Y:S01]  /*0160*/  LDC R8, c[0x0][0x360] ;  /* 0x0000d800ff087b82 */ /* 0x000e220000000800 */
[----:B------:R-:W1:Y:S01]  /*0170*/  LDCU.64 UR4, c[0x4][0x10] ;  /* 0x01000200ff0477ac */ /* 0x000e620008000a00 */
[----:B------:R-:W-:Y:S01]  /*0180*/  IMAD.MOV.U32 R6, RZ, RZ, R16 ;  /* 0x000000ffff067224 */ /* 0x000fe200078e0010 */
[----:B------:R-:W-:-:S05]  /*0190*/  MOV R7, R17 ;  /* 0x0000001100077202 */ /* 0x000fca0000000f00 */
[----:B------:R-:W0:Y:S08]  /*01a0*/  LDC R9, c[0x0][0x364] ;  /* 0x0000d900ff097b82 */ /* 0x000e300000000800 */
[----:B------:R-:W2:Y:S01]  /*01b0*/  LDC.64 R2, c[0x4][R2] ;  /* 0x0100000002027b82 */ /* 0x000ea20000000a00 */
[----:B-1----:R-:W-:Y:S01]  /*01c0*/  IMAD.U32 R4, RZ, RZ, UR4 ;  /* 0x00000004ff047e24 */ /* 0x002fe2000f8e00ff */
[----:B------:R-:W-:Y:S01]  /*01d0*/  MOV R5, UR5 ;  /* 0x0000000500057c02 */ /* 0x000fe20008000f00 */
[----:B0-----:R0:W-:Y:S06]  /*01e0*/  STL.64 [R1], R8 ;  /* 0x0000000801007387 */ /* 0x0011ec0000100a00 */
[----:B------:R-:W-:-:S07]  /*01f0*/  LEPC R20, `(.L_x_1) ;  /* 0x000000001014794e */ /* 0x000fce0000000000 */
[----:B0-2---:R-:W-:Y:S05]  /*0200*/  CALL.ABS.NOINC R2 ;  /* 0x0000000002007343 */ /* 0x005fea0003c00000 */
.L_x_1:
[----:B------:R-:W-:Y:S05]  /*0210*/  EXIT ;  /* 0x000000000000794d */ /* 0x000fea0003800000 */
.L_x_2:
[----:B------:R-:W-:-:S00]  /*0220*/  BRA `(.L_x_2) ;  /* 0xfffffffc00fc7947 */ /* 0x000fc0000383ffff */
[----:B------:R-:W-:-:S00]  /*0230*/  NOP ;  /* 0x0000000000007918 */ /* 0x000fc00000000000 */
        /* <DEDUP_REMOVED lines=12> */
.L_x_3:


//--------------------- .nv.global.init           --------------------------
	.section	.nv.global.init,"aw",@progbits
.nv.global.init:
	.type		$str,@object
	.size		$str,($str$1 - $str)
$str:
        /*0000*/ 	.byte	0x67, 0x72, 0x69, 0x64, 0x44, 0x69, 0x6d, 0x2e, 0x78, 0x20, 0x3d, 0x20, 0x25, 0x64, 0x2c, 0x20
        /*0010*/ 	.byte	0x67, 0x72, 0x69, 0x64, 0x44, 0x69, 0x6d, 0x2e, 0x79, 0x20, 0x3d, 0x20, 0x25, 0x64, 0x0a, 0x00
	.type		$str$1,@object
	.size		$str$1,(.L_1 - $str$1)
$str$1:
        /*0020*/ 	.byte	0x62, 0x6c, 0x6f, 0x63, 0x6b, 0x44, 0x69, 0x6d, 0x2e, 0x78, 0x20, 0x3d, 0x20, 0x25, 0x64, 0x2c
        /*0030*/ 	.byte	0x20, 0x62, 0x6c, 0x6f, 0x63, 0x6b, 0x44, 0x69, 0x6d, 0x2e, 0x79, 0x20, 0x3d, 0x20, 0x25, 0x64
        /*0040*/ 	.byte	0x0a, 0x00
.L_1:


//--------------------- .nv.shared.reserved.0     --------------------------
	.section	.nv.shared.reserved.0,"aw",@nobits
	.weak		__nv_reservedSMEM_offset_0_alias
	.size		__nv_reservedSMEM_offset_0_alias, 0, 64
	.other		__nv_reservedSMEM_offset_0_alias,@"STO_CUDA_RESERVED_SHARED STV_DEFAULT"
__nv_reservedSMEM_offset_0_alias:
	.zero		0
	.zero		64


//--------------------- .nv.constant0._Z9printDimsv --------------------------
	.section	.nv.constant0._Z9printDimsv,"a",@progbits
	.sectionflags	@""
	.align	4
.nv.constant0._Z9printDimsv:
	.zero		896


//--------------------- SYMBOLS --------------------------

	.type		.nv.reservedSmem.offset0,@object
	.size		.nv.reservedSmem.offset0,0x4
	.type		vprintf,@function
